	.headerflags	@"EF_CUDA_TEXMODE_UNIFIED EF_CUDA_64BIT_ADDRESS EF_CUDA_SM80 EF_CUDA_VIRTUAL_SM(EF_CUDA_SM80)"
	.elftype	@"ET_EXEC"


//--------------------- .nv.info                  --------------------------
	.section	.nv.info,"",@"SHT_CUDA_INFO"
	.align	4


	//----- nvinfo : EIATTR_REGCOUNT
	.align		4
        /*0000*/ 	.byte	0x04, 0x2f
        /*0002*/ 	.short	(.L_1 - .L_0)
	.align		4
.L_0:
        /*0004*/ 	.word	index@(sum_kernel_2_0d1d2)
        /*0008*/ 	.word	0x00000012


	//----- nvinfo : EIATTR_MAX_STACK_SIZE
	.align		4
.L_1:
        /*000c*/ 	.byte	0x04, 0x23
        /*000e*/ 	.short	(.L_3 - .L_2)
	.align		4
.L_2:
        /*0010*/ 	.word	index@(sum_kernel_2_0d1d2)
        /*0014*/ 	.word	0x00000000


	//----- nvinfo : EIATTR_MIN_STACK_SIZE
	.align		4
.L_3:
        /*0018*/ 	.byte	0x04, 0x12
        /*001a*/ 	.short	(.L_5 - .L_4)
	.align		4
.L_4:
        /*001c*/ 	.word	index@(sum_kernel_2_0d1d2)
        /*0020*/ 	.word	0x00000000


	//----- nvinfo : EIATTR_FRAME_SIZE
	.align		4
.L_5:
        /*0024*/ 	.byte	0x04, 0x11
        /*0026*/ 	.short	(.L_7 - .L_6)
	.align		4
.L_6:
        /*0028*/ 	.word	index@(sum_kernel_2_0d1d2)
        /*002c*/ 	.word	0x00000000
.L_7:


//--------------------- .nv.info.sum_kernel_2_0d1d2 --------------------------
	.section	.nv.info.sum_kernel_2_0d1d2,"",@"SHT_CUDA_INFO"
	.align	4


	//----- nvinfo : EIATTR_CUDA_API_VERSION
	.align		4
        /*0000*/ 	.byte	0x04, 0x37
        /*0002*/ 	.short	(.L_9 - .L_8)
.L_8:
        /*0004*/ 	.word	0x00000078


	//----- nvinfo : EIATTR_SW2861232_WAR
	.align		4
.L_9:
        /*0008*/ 	.byte	0x01, 0x35
	.zero		2


	//----- nvinfo : EIATTR_PARAM_CBANK
	.align		4
        /*000c*/ 	.byte	0x04, 0x0a
        /*000e*/ 	.short	(.L_11 - .L_10)
	.align		4
.L_10:
        /*0010*/ 	.word	index@(.nv.constant0.sum_kernel_2_0d1d2)
        /*0014*/ 	.short	0x0160
        /*0016*/ 	.short	0x0014


	//----- nvinfo : EIATTR_CBANK_PARAM_SIZE
	.align		4
.L_11:
        /*0018*/ 	.byte	0x03, 0x19
        /*001a*/ 	.short	0x0014


	//----- nvinfo : EIATTR_KPARAM_INFO
	.align		4
        /*001c*/ 	.byte	0x04, 0x17
        /*001e*/ 	.short	(.L_13 - .L_12)
.L_12:
        /*0020*/ 	.word	0x00000000
        /*0024*/ 	.short	0x0002
        /*0026*/ 	.short	0x0010
        /*0028*/ 	.byte	0x00, 0xf0, 0x11, 0x00


	//----- nvinfo : EIATTR_KPARAM_INFO
	.align		4
.L_13:
        /*002c*/ 	.byte	0x04, 0x17
        /*002e*/ 	.short	(.L_15 - .L_14)
.L_14:
        /*0030*/ 	.word	0x00000000
        /*0034*/ 	.short	0x0001
        /*0036*/ 	.short	0x0008
        /*0038*/ 	.byte	0x00, 0xf0, 0x21, 0x00


	//----- nvinfo : EIATTR_KPARAM_INFO
	.align		4
.L_15:
        /*003c*/ 	.byte	0x04, 0x17
        /*003e*/ 	.short	(.L_17 - .L_16)
.L_16:
        /*0040*/ 	.word	0x00000000
        /*0044*/ 	.short	0x0000
        /*0046*/ 	.short	0x0000
        /*0048*/ 	.byte	0x00, 0xf0, 0x21, 0x00


	//----- nvinfo : EIATTR_MAXREG_COUNT
	.align		4
.L_17:
        /*004c*/ 	.byte	0x03, 0x1b
        /*004e*/ 	.short	0x00ff


	//----- nvinfo : EIATTR_COOP_GROUP_MASK_REGIDS
	.align		4
        /*0050*/ 	.byte	0x04, 0x29
        /*0052*/ 	.short	(.L_19 - .L_18)


	//   ....[0]....
.L_18:
        /*0054*/ 	.word	0xffffffff


	//   ....[1]....
        /*0058*/ 	.word	0xffffffff


	//   ....[2]....
        /*005c*/ 	.word	0xffffffff


	//   ....[3]....
        /*0060*/ 	.word	0xffffffff


	//   ....[4]....
        /*0064*/ 	.word	0xffffffff


	//   ....[5]....
        /*0068*/ 	.word	0xffffffff


	//----- nvinfo : EIATTR_COOP_GROUP_INSTR_OFFSETS
	.align		4
.L_19:
        /*006c*/ 	.byte	0x04, 0x28
        /*006e*/ 	.short	(.L_21 - .L_20)


	//   ....[0]....
.L_20:
        /*0070*/ 	.word	0x000000d0


	//   ....[1]....
        /*0074*/ 	.word	0x000000e0


	//   ....[2]....
        /*0078*/ 	.word	0x00000110


	//   ....[3]....
        /*007c*/ 	.word	0x00000120


	//   ....[4]....
        /*0080*/ 	.word	0x00000150


	//   ....[5]....
        /*0084*/ 	.word	0x00000180


	//----- nvinfo : EIATTR_EXIT_INSTR_OFFSETS
	.align		4
.L_21:
        /*0088*/ 	.byte	0x04, 0x1c
        /*008a*/ 	.short	(.L_23 - .L_22)


	//   ....[0]....
.L_22:
        /*008c*/ 	.word	0x00000260


	//----- nvinfo : EIATTR_MAX_THREADS
	.align		4
.L_23:
        /*0090*/ 	.byte	0x04, 0x05
        /*0092*/ 	.short	(.L_25 - .L_24)
.L_24:
        /*0094*/ 	.word	0x00000080
        /*0098*/ 	.word	0x00000001
        /*009c*/ 	.word	0x00000001


	//----- nvinfo : EIATTR_CRS_STACK_SIZE
	.align		4
.L_25:
        /*00a0*/ 	.byte	0x04, 0x1e
        /*00a2*/ 	.short	(.L_27 - .L_26)
.L_26:
        /*00a4*/ 	.word	0x00000000
.L_27:


//--------------------- .nv.constant0.sum_kernel_2_0d1d2 --------------------------
	.section	.nv.constant0.sum_kernel_2_0d1d2,"a",@progbits
	.align	4
.nv.constant0.sum_kernel_2_0d1d2:
	.zero		372


//--------------------- .text.sum_kernel_2_0d1d2  --------------------------
	.section	.text.sum_kernel_2_0d1d2,"ax",@progbits
	.sectionflags	@"SHF_BARRIERS=1"
	.sectioninfo	@"SHI_REGISTERS=18"
	.align	128
        .global         sum_kernel_2_0d1d2
        .type           sum_kernel_2_0d1d2,@function
        .size           sum_kernel_2_0d1d2,(.L_x_3 - sum_kernel_2_0d1d2)
        .other          sum_kernel_2_0d1d2,@"STO_CUDA_ENTRY STV_DEFAULT"
sum_kernel_2_0d1d2:
.text.sum_kernel_2_0d1d2:
[----:B------:R-:W-:-:S02]  /*0000*/  IMAD.MOV.U32 R1, RZ, RZ, c[0x0][0x28] ;  /* 0x00000a00ff017624 */ /* 0x000fc400078e00ff */
[----:B------:R-:W0:Y:S01]  /*0010*/  S2R R7, SR_TID.X ;  /* 0x0000000000077919 */ /* 0x000e220000002100 */
[----:B------:R-:W-:Y:S01]  /*0020*/  IMAD.MOV.U32 R3, RZ, RZ, 0x8 ;  /* 0x00000008ff037424 */ /* 0x000fe200078e00ff */
[----:B------:R-:W-:Y:S01]  /*0030*/  ULDC.64 UR4, c[0x0][0x118] ;  /* 0x0000460000047ab9 */ /* 0x000fe20000000a00 */
[----:B------:R-:W-:Y:S01]  /*0040*/  BSSY B0, `(.L_x_0) ;  /* 0x0000006000007945 */ /* 0x000fe20003800000 */
[----:B0-----:R-:W-:-:S04]  /*0050*/  LOP3.LUT R2, R7, 0x7, RZ, 0xc0, !PT ;  /* 0x0000000707027812 */ /* 0x001fc800078ec0ff */
[C---:B------:R-:W-:Y:S01]  /*0060*/  ISETP.GE.AND P0, PT, R2.reuse, c[0x0][0x170], PT ;  /* 0x00005c0002007a0c */ /* 0x040fe20003f06270 */
[----:B------:R-:W-:-:S12]  /*0070*/  IMAD.WIDE.U32 R2, R2, R3, c[0x0][0x160] ;  /* 0x0000580002027625 */ /* 0x000fd800078e0003 */
[----:B------:R-:W-:Y:S05]  /*0080*/  @P0 BRA `(.L_x_1) ;  /* 0x0000001000000947 */ /* 0x000fea0003800000 */
[----:B------:R-:W5:Y:S02]  /*0090*/  LDG.E.64 R2, [R2.64] ;  /* 0x0000000402027981 */ /* 0x000f64000c1e1b00 */
.L_x_1:
[----:B------:R-:W-:Y:S05]  /*00a0*/  BSYNC B0 ;  /* 0x0000000000007941 */ /* 0x000fea0003800000 */
.L_x_0:
[----:B-----5:R-:W-:Y:S02]  /*00b0*/  SEL R5, R2, RZ, !P0 ;  /* 0x000000ff02057207 */ /* 0x020fe40004000000 */
[----:B------:R-:W-:-:S03]  /*00c0*/  SEL R15, R3, RZ, !P0 ;  /* 0x000000ff030f7207 */ /* 0x000fc60004000000 */
[----:B------:R-:W0:Y:S04]  /*00d0*/  SHFL.BFLY PT, R0, R5, 0x4, 0x1f ;  /* 0x0c801f0005007f89 */ /* 0x000e2800000e0000 */
[----:B------:R-:W1:Y:S01]  /*00e0*/  SHFL.BFLY PT, R2, R15, 0x4, 0x1f ;  /* 0x0c801f000f027f89 */ /* 0x000e6200000e0000 */
[----:B0-----:R-:W-:-:S05]  /*00f0*/  IADD3 R11, P0, R0, R5, RZ ;  /* 0x00000005000b7210 */ /* 0x001fca0007f1e0ff */
[----:B-1----:R-:W-:Y:S01]  /*0100*/  IMAD.X R13, R2, 0x1, R15, P0 ;  /* 0x00000001020d7824 */ /* 0x002fe200000e060f */
[----:B------:R-:W0:Y:S04]  /*0110*/  SHFL.BFLY PT, R0, R11, 0x2, 0x1f ;  /* 0x0c401f000b007f89 */ /* 0x000e2800000e0000 */
[----:B------:R-:W1:Y:S01]  /*0120*/  SHFL.BFLY PT, R2, R13, 0x2, 0x1f ;  /* 0x0c401f000d027f89 */ /* 0x000e6200000e0000 */
[----:B0-----:R-:W-:-:S05]  /*0130*/  IADD3 R3, P0, R0, R11, RZ ;  /* 0x0000000b00037210 */ /* 0x001fca0007f1e0ff */
[----:B-1----:R-:W-:Y:S01]  /*0140*/  IMAD.X R9, R2, 0x1, R13, P0 ;  /* 0x0000000102097824 */ /* 0x002fe200000e060d */
[----:B------:R-:W0:Y:S01]  /*0150*/  SHFL.BFLY PT, R4, R3, 0x1, 0x1f ;  /* 0x0c201f0003047f89 */ /* 0x000e2200000e0000 */
[----:B------:R-:W-:Y:S01]  /*0160*/  LOP3.LUT P0, RZ, R7, 0x1f, RZ, 0xc0, !PT ;  /* 0x0000001f07ff7812 */ /* 0x000fe2000780c0ff */
[----:B------:R-:W-:Y:S02]  /*0170*/  IMAD.MOV.U32 R2, RZ, RZ, c[0x0][0x168] ;  /* 0x00005a00ff027624 */ /* 0x000fe400078e00ff */
[----:B------:R-:W1:Y:S01]  /*0180*/  SHFL.BFLY PT, R0, R9, 0x1, 0x1f ;  /* 0x0c201f0009007f89 */ /* 0x000e6200000e0000 */
[----:B0-----:R-:W-:Y:S01]  /*0190*/  IADD3 R4, P1, R4, R3, RZ ;  /* 0x0000000304047210 */ /* 0x001fe20007f3e0ff */
[----:B------:R-:W-:-:S03]  /*01a0*/  IMAD.MOV.U32 R3, RZ, RZ, c[0x0][0x16c] ;  /* 0x00005b00ff037624 */ /* 0x000fc600078e00ff */
[----:B-1----:R-:W-:-:S05]  /*01b0*/  IADD3.X R5, R0, R9, RZ, P1, !PT ;  /* 0x0000000900057210 */ /* 0x002fca0000ffe4ff */
[----:B------:R-:W-:Y:S04]  /*01c0*/  @!P0 STS.64 [RZ], R4 ;  /* 0x00000004ff008388 */ /* 0x000fe80000000a00 */
[----:B------:R-:W-:Y:S06]  /*01d0*/  BAR.SYNC 0x0 ;  /* 0x0000000000007b1d */ /* 0x000fec0000000000 */
[----:B------:R-:W0:Y:S01]  /*01e0*/  LDS.64 R4, [R7.X8] ;  /* 0x0000000007047984 */ /* 0x000e220000008a00 */
[----:B------:R-:W-:-:S13]  /*01f0*/  ISETP.GE.AND P0, PT, R7, 0x1, PT ;  /* 0x000000010700780c */ /* 0x000fda0003f06270 */
[----:B0-----:R-:W-:Y:S04]  /*0200*/  @!P0 STS.64 [R7.X8], R4 ;  /* 0x0000000407008388 */ /* 0x001fe80000008a00 */
[----:B------:R-:W-:Y:S06]  /*0210*/  BAR.SYNC 0x0 ;  /* 0x0000000000007b1d */ /* 0x000fec0000000000 */
[----:B------:R-:W0:Y:S02]  /*0220*/  LDS.64 R8, [RZ] ;  /* 0x00000000ff087984 */ /* 0x000e240000000a00 */
[----:B0-----:R-:W-:Y:S01]  /*0230*/  MOV R4, R8 ;  /* 0x0000000800047202 */ /* 0x001fe20000000f00 */
[----:B------:R-:W-:-:S05]  /*0240*/  IMAD.MOV.U32 R5, RZ, RZ, R9 ;  /* 0x000000ffff057224 */ /* 0x000fca00078e0009 */
[----:B------:R-:W-:Y:S01]  /*0250*/  STG.E.64 [R2.64], R4 ;  /* 0x0000000402007986 */ /* 0x000fe2000c101b04 */
[----:B------:R-:W-:Y:S05]  /*0260*/  EXIT ;  /* 0x000000000000794d */ /* 0x000fea0003800000 */
.L_x_2:
[----:B------:R-:W-:-:S00]  /*0270*/  BRA `(.L_x_2) ;  /* 0xfffffff000007947 */ /* 0x000fc0000383ffff */
[----:B------:R-:W-:-:S00]  /*0280*/  NOP ;  /* 0x0000000000007918 */ /* 0x000fc00000000000 */
[----:B------:R-:W-:-:S00]  /*0290*/  NOP ;  /* 0x0000000000007918 */ /* 0x000fc00000000000 */
[----:B------:R-:W-:-:S00]  /*02a0*/  NOP ;  /* 0x0000000000007918 */ /* 0x000fc00000000000 */
[----:B------:R-:W-:-:S00]  /*02b0*/  NOP ;  /* 0x0000000000007918 */ /* 0x000fc00000000000 */
[----:B------:R-:W-:-:S00]  /*02c0*/  NOP ;  /* 0x0000000000007918 */ /* 0x000fc00000000000 */
[----:B------:R-:W-:-:S00]  /*02d0*/  NOP ;  /* 0x0000000000007918 */ /* 0x000fc00000000000 */
[----:B------:R-:W-:-:S00]  /*02e0*/  NOP ;  /* 0x0000000000007918 */ /* 0x000fc00000000000 */
[----:B------:R-:W-:-:S00]  /*02f0*/  NOP ;  /* 0x0000000000007918 */ /* 0x000fc00000000000 */
.L_x_3:


//--------------------- .nv.shared.sum_kernel_2_0d1d2 --------------------------
	.section	.nv.shared.sum_kernel_2_0d1d2,"aw",@nobits
	.align	16
